	.headerflags	@"EF_CUDA_TEXMODE_UNIFIED EF_CUDA_64BIT_ADDRESS EF_CUDA_ACCELERATORS EF_CUDA_SM90 EF_CUDA_VIRTUAL_SM(EF_CUDA_SM90)"
	.elftype	@"ET_EXEC"


//--------------------- .nv.info                  --------------------------
	.section	.nv.info,"",@"SHT_CUDA_INFO"
	.align	4


	//----- nvinfo : EIATTR_REGCOUNT
	.align		4
        /*0000*/ 	.byte	0x04, 0x2f
        /*0002*/ 	.short	(.L_3 - .L_2)
	.align		4
.L_2:
        /*0004*/ 	.word	index@(triton_poi_fused__native_batch_norm_legit_no_training_add_convolution_relu_11)
        /*0008*/ 	.word	0x00000020


	//----- nvinfo : EIATTR_MIN_STACK_SIZE
	.align		4
.L_3:
        /*000c*/ 	.byte	0x04, 0x12
        /*000e*/ 	.short	(.L_5 - .L_4)
	.align		4
.L_4:
        /*0010*/ 	.word	index@(triton_poi_fused__native_batch_norm_legit_no_training_add_convolution_relu_11)
        /*0014*/ 	.word	0x00000000


	//----- nvinfo : EIATTR_FRAME_SIZE
	.align		4
.L_5:
        /*0018*/ 	.byte	0x04, 0x11
        /*001a*/ 	.short	(.L_7 - .L_6)
	.align		4
.L_6:
        /*001c*/ 	.word	index@(triton_poi_fused__native_batch_norm_legit_no_training_add_convolution_relu_11)
        /*0020*/ 	.word	0x00000000


	//----- nvinfo : EIATTR_MIN_STACK_SIZE
	.align		4
.L_7:
        /*0024*/ 	.byte	0x04, 0x12
        /*0026*/ 	.short	(.L_9 - .L_8)
	.align		4
.L_8:
        /*0028*/ 	.word	index@(triton_poi_fused__native_batch_norm_legit_no_training_add_convolution_relu_11)
        /*002c*/ 	.word	0x00000000
.L_9:


//--------------------- .nv.info.triton_poi_fused__native_batch_norm_legit_no_training_add_convolution_relu_11 --------------------------
	.section	.nv.info.triton_poi_fused__native_batch_norm_legit_no_training_add_convolution_relu_11,"",@"SHT_CUDA_INFO"
	.sectionflags	@""
	.align	4


	//----- nvinfo : EIATTR_CUDA_API_VERSION
	.align		4
        /*0000*/ 	.byte	0x04, 0x37
        /*0002*/ 	.short	(.L_11 - .L_10)
.L_10:
        /*0004*/ 	.word	0x0000007c


	//----- nvinfo : EIATTR_KPARAM_INFO
	.align		4
.L_11:
        /*0008*/ 	.byte	0x04, 0x17
        /*000a*/ 	.short	(.L_13 - .L_12)
.L_12:
        /*000c*/ 	.word	0x00000000
        /*0010*/ 	.short	0x0008
        /*0012*/ 	.short	0x0040
        /*0014*/ 	.byte	0x00, 0xf0, 0x11, 0x00


	//----- nvinfo : EIATTR_KPARAM_INFO
	.align		4
.L_13:
        /*0018*/ 	.byte	0x04, 0x17
        /*001a*/ 	.short	(.L_15 - .L_14)
.L_14:
        /*001c*/ 	.word	0x00000000
        /*0020*/ 	.short	0x0007
        /*0022*/ 	.short	0x0038
        /*0024*/ 	.byte	0x00, 0xf4, 0x21, 0x00


	//----- nvinfo : EIATTR_KPARAM_INFO
	.align		4
.L_15:
        /*0028*/ 	.byte	0x04, 0x17
        /*002a*/ 	.short	(.L_17 - .L_16)
.L_16:
        /*002c*/ 	.word	0x00000000
        /*0030*/ 	.short	0x0006
        /*0032*/ 	.short	0x0030
        /*0034*/ 	.byte	0x00, 0xf4, 0x21, 0x00


	//----- nvinfo : EIATTR_KPARAM_INFO
	.align		4
.L_17:
        /*0038*/ 	.byte	0x04, 0x17
        /*003a*/ 	.short	(.L_19 - .L_18)
.L_18:
        /*003c*/ 	.word	0x00000000
        /*0040*/ 	.short	0x0005
        /*0042*/ 	.short	0x0028
        /*0044*/ 	.byte	0x00, 0xf4, 0x21, 0x00


	//----- nvinfo : EIATTR_KPARAM_INFO
	.align		4
.L_19:
        /*0048*/ 	.byte	0x04, 0x17
        /*004a*/ 	.short	(.L_21 - .L_20)
.L_20:
        /*004c*/ 	.word	0x00000000
        /*0050*/ 	.short	0x0004
        /*0052*/ 	.short	0x0020
        /*0054*/ 	.byte	0x00, 0xf4, 0x21, 0x00


	//----- nvinfo : EIATTR_KPARAM_INFO
	.align		4
.L_21:
        /*0058*/ 	.byte	0x04, 0x17
        /*005a*/ 	.short	(.L_23 - .L_22)
.L_22:
        /*005c*/ 	.word	0x00000000
        /*0060*/ 	.short	0x0003
        /*0062*/ 	.short	0x0018
        /*0064*/ 	.byte	0x00, 0xf4, 0x21, 0x00


	//----- nvinfo : EIATTR_KPARAM_INFO
	.align		4
.L_23:
        /*0068*/ 	.byte	0x04, 0x17
        /*006a*/ 	.short	(.L_25 - .L_24)
.L_24:
        /*006c*/ 	.word	0x00000000
        /*0070*/ 	.short	0x0002
        /*0072*/ 	.short	0x0010
        /*0074*/ 	.byte	0x00, 0xf4, 0x21, 0x00


	//----- nvinfo : EIATTR_KPARAM_INFO
	.align		4
.L_25:
        /*0078*/ 	.byte	0x04, 0x17
        /*007a*/ 	.short	(.L_27 - .L_26)
.L_26:
        /*007c*/ 	.word	0x00000000
        /*0080*/ 	.short	0x0001
        /*0082*/ 	.short	0x0008
        /*0084*/ 	.byte	0x00, 0xf4, 0x21, 0x00


	//----- nvinfo : EIATTR_KPARAM_INFO
	.align		4
.L_27:
        /*0088*/ 	.byte	0x04, 0x17
        /*008a*/ 	.short	(.L_29 - .L_28)
.L_28:
        /*008c*/ 	.word	0x00000000
        /*0090*/ 	.short	0x0000
        /*0092*/ 	.short	0x0000
        /*0094*/ 	.byte	0x00, 0xf4, 0x21, 0x00


	//----- nvinfo : EIATTR_SPARSE_MMA_MASK
	.align		4
.L_29:
        /*0098*/ 	.byte	0x03, 0x50
        /*009a*/ 	.short	0x0000


	//----- nvinfo : EIATTR_MAXREG_COUNT
	.align		4
        /*009c*/ 	.byte	0x03, 0x1b
        /*009e*/ 	.short	0x00ff


	//----- nvinfo : EIATTR_EXIT_INSTR_OFFSETS
	.align		4
        /*00a0*/ 	.byte	0x04, 0x1c
        /*00a2*/ 	.short	(.L_31 - .L_30)


	//   ....[0]....
.L_30:
        /*00a4*/ 	.word	0x00000720


	//----- nvinfo : EIATTR_REQNTID
	.align		4
.L_31:
        /*00a8*/ 	.byte	0x04, 0x10
        /*00aa*/ 	.short	(.L_33 - .L_32)
.L_32:
        /*00ac*/ 	.word	0x00000080
        /*00b0*/ 	.word	0x00000001
        /*00b4*/ 	.word	0x00000001


	//----- nvinfo : EIATTR_CBANK_PARAM_SIZE
	.align		4
.L_33:
        /*00b8*/ 	.byte	0x03, 0x19
        /*00ba*/ 	.short	0x0044


	//----- nvinfo : EIATTR_PARAM_CBANK
	.align		4
        /*00bc*/ 	.byte	0x04, 0x0a
        /*00be*/ 	.short	(.L_35 - .L_34)
	.align		4
.L_34:
        /*00c0*/ 	.word	index@(.nv.constant0.triton_poi_fused__native_batch_norm_legit_no_training_add_convolution_relu_11)
        /*00c4*/ 	.short	0x0210
        /*00c6*/ 	.short	0x0044


	//----- nvinfo : EIATTR_SW_WAR
	.align		4
.L_35:
        /*00c8*/ 	.byte	0x04, 0x36
        /*00ca*/ 	.short	(.L_37 - .L_36)
.L_36:
        /*00cc*/ 	.word	0x00000008
.L_37:


//--------------------- .nv.callgraph             --------------------------
	.section	.nv.callgraph,"",@"SHT_CUDA_CALLGRAPH"
	.align	4
	.sectionentsize	8
	.align		4
        /*0000*/ 	.word	0x00000000
	.align		4
        /*0004*/ 	.word	0xffffffff
	.align		4
        /*0008*/ 	.word	0x00000000
	.align		4
        /*000c*/ 	.word	0xfffffffe
	.align		4
        /*0010*/ 	.word	0x00000000
	.align		4
        /*0014*/ 	.word	0xfffffffd
	.align		4
        /*0018*/ 	.word	0x00000000
	.align		4
        /*001c*/ 	.word	0xfffffffc


//--------------------- .nv.constant4             --------------------------
	.section	.nv.constant4,"a",@progbits
	.align	8
	.align		8
.nv.constant4:
        /*0000*/ 	.dword	_$_str
	.align		8
        /*0008*/ 	.dword	_$_str_$_2


//--------------------- .text.triton_poi_fused__native_batch_norm_legit_no_training_add_convolution_relu_11 --------------------------
	.section	.text.triton_poi_fused__native_batch_norm_legit_no_training_add_convolution_relu_11,"ax",@progbits
	.align	128
        .global         triton_poi_fused__native_batch_norm_legit_no_training_add_convolution_relu_11
        .type           triton_poi_fused__native_batch_norm_legit_no_training_add_convolution_relu_11,@function
        .size           triton_poi_fused__native_batch_norm_legit_no_training_add_convolution_relu_11,(.L_x_1 - triton_poi_fused__native_batch_norm_legit_no_training_add_convolution_relu_11)
        .other          triton_poi_fused__native_batch_norm_legit_no_training_add_convolution_relu_11,@"STO_CUDA_ENTRY STV_DEFAULT"
triton_poi_fused__native_batch_norm_legit_no_training_add_convolution_relu_11:
.text.triton_poi_fused__native_batch_norm_legit_no_training_add_convolution_relu_11:
[----:B------:R-:W-:Y:S01]  /*0000*/  LDC R1, c[0x0][0x28] ;  /* 0x00000a00ff017b82 */ /* 0x000fe20000000800 */
[----:B------:R-:W1:Y:S07]  /*0010*/  S2R R0, SR_TID.X ;  /* 0x0000000000007919 */ /* 0x000e6e0000002100 */
[----:B------:R-:W2:Y:S01]  /*0020*/  LDC.64 R8, c[0x0][0x230] ;  /* 0x00008c00ff087b82 */ /* 0x000ea20000000a00 */
[----:B------:R-:W-:Y:S01]  /*0030*/  ULDC.64 UR4, c[0x0][0x208] ;  /* 0x0000820000047ab9 */ /* 0x000fe20000000a00 */
[----:B------:R-:W3:Y:S06]  /*0040*/  S2R R5, SR_CTAID.X ;  /* 0x0000000000057919 */ /* 0x000eec0000002500 */
[----:B------:R-:W4:Y:S08]  /*0050*/  LDC.64 R16, c[0x0][0x218] ;  /* 0x00008600ff107b82 */ /* 0x000f300000000a00 */
[----:B------:R-:W5:Y:S01]  /*0060*/  LDC.64 R26, c[0x0][0x210] ;  /* 0x00008400ff1a7b82 */ /* 0x000f620000000a00 */
[----:B-1----:R-:W-:-:S02]  /*0070*/  SHF.L.U32 R0, R0, 0x2, RZ ;  /* 0x0000000200007819 */ /* 0x002fc400000006ff */
[----:B---3--:R-:W-:Y:S02]  /*0080*/  SHF.R.S32.HI R3, RZ, 0x16, R5 ;  /* 0x00000016ff037819 */ /* 0x008fe40000011405 */
[----:B------:R-:W-:Y:S02]  /*0090*/  LOP3.LUT R0, R0, 0x1fc, RZ, 0xc0, !PT ;  /* 0x000001fc00007812 */ /* 0x000fe400078ec0ff */
[----:B------:R-:W-:Y:S02]  /*00a0*/  SGXT R3, R3, 0x1 ;  /* 0x000000010303781a */ /* 0x000fe40000000200 */
[----:B------:R-:W-:Y:S02]  /*00b0*/  LEA R24, R5, R0, 0x9 ;  /* 0x0000000005187211 */ /* 0x000fe400078e48ff */
[----:B------:R-:W1:Y:S02]  /*00c0*/  LDC.64 R4, c[0x0][0x228] ;  /* 0x00008a00ff047b82 */ /* 0x000e640000000a00 */
[----:B------:R-:W-:-:S04]  /*00d0*/  LEA.HI R3, R3, R24, RZ, 0x6 ;  /* 0x0000001803037211 */ /* 0x000fc800078f30ff */
[----:B------:R-:W-:-:S04]  /*00e0*/  LOP3.LUT R3, R3, 0xffffffc0, RZ, 0xc0, !PT ;  /* 0xffffffc003037812 */ /* 0x000fc800078ec0ff */
[----:B------:R-:W-:-:S05]  /*00f0*/  IADD3 R12, R24, -R3, RZ ;  /* 0x80000003180c7210 */ /* 0x000fca0007ffe0ff */
[----:B--2---:R-:W-:-:S06]  /*0100*/  IMAD.WIDE R8, R12, 0x4, R8 ;  /* 0x000000040c087825 */ /* 0x004fcc00078e0208 */
[----:B------:R-:W2:Y:S01]  /*0110*/  LDG.E.EL.128 R8, desc[UR4][R8.64] ;  /* 0x0000000408087981 */ /* 0x000ea2000c2e1d00 */
[----:B----4-:R-:W-:-:S04]  /*0120*/  IMAD.WIDE R16, R12, 0x4, R16 ;  /* 0x000000040c107825 */ /* 0x010fc800078e0210 */
[----:B-----5:R-:W-:Y:S02]  /*0130*/  IMAD.WIDE R26, R24, 0x4, R26 ;  /* 0x00000004181a7825 */ /* 0x020fe400078e021a */
[----:B------:R-:W3:Y:S04]  /*0140*/  LDG.E.EL.128 R16, desc[UR4][R16.64] ;  /* 0x0000000410107981 */ /* 0x000ee8000c2e1d00 */
[----:B------:R-:W3:Y:S01]  /*0150*/  LDG.E.128 R20, desc[UR4][R26.64] ;  /* 0x000000041a147981 */ /* 0x000ee2000c1e1d00 */
[----:B-1----:R-:W-:-:S06]  /*0160*/  IMAD.WIDE R4, R12, 0x4, R4 ;  /* 0x000000040c047825 */ /* 0x002fcc00078e0204 */
[----:B------:R-:W4:Y:S01]  /*0170*/  LDG.E.EL.128 R4, desc[UR4][R4.64] ;  /* 0x0000000404047981 */ /* 0x000f22000c2e1d00 */
[----:B--2---:R-:W-:Y:S01]  /*0180*/  FADD R9, R9, 9.9999997473787516356e-06 ;  /* 0x3727c5ac09097421 */ /* 0x004fe20000000000 */
[----:B------:R-:W-:-:S04]  /*0190*/  FADD R0, R8, 9.9999997473787516356e-06 ;  /* 0x3727c5ac08007421 */ /* 0x000fc80000000000 */
[----:B------:R-:W1:Y:S08]  /*01a0*/  MUFU.SQRT R2, R0 ;  /* 0x0000000000027308 */ /* 0x000e700000002000 */
[----:B------:R-:W2:Y:S01]  /*01b0*/  MUFU.SQRT R9, R9 ;  /* 0x0000000900097308 */ /* 0x000ea20000002000 */
[----:B------:R-:W-:Y:S01]  /*01c0*/  FADD R11, R11, 9.9999997473787516356e-06 ;  /* 0x3727c5ac0b0b7421 */ /* 0x000fe20000000000 */
[----:B-1----:R-:W-:-:S06]  /*01d0*/  FSETP.GT.AND P6, PT, R2, 8.50705917302346158658e+37, PT ;  /* 0x7e8000000200780b */ /* 0x002fcc0003fc4000 */
[----:B------:R-:W1:Y:S01]  /*01e0*/  MUFU.SQRT R14, R11 ;  /* 0x0000000b000e7308 */ /* 0x000e620000002000 */
[----:B------:R-:W-:Y:S02]  /*01f0*/  FSETP.GEU.AND P4, PT, R2, 1.175494350822287508e-38, PT ;  /* 0x008000000200780b */ /* 0x000fe40003f8e000 */
[C---:B--2---:R-:W-:Y:S02]  /*0200*/  FSETP.GT.AND P5, PT, R9.reuse, 8.50705917302346158658e+37, PT ;  /* 0x7e8000000900780b */ /* 0x044fe40003fa4000 */
[----:B------:R-:W-:Y:S01]  /*0210*/  FSETP.GEU.AND P3, PT, R9, 1.175494350822287508e-38, PT ;  /* 0x008000000900780b */ /* 0x000fe20003f6e000 */
[----:B------:R-:W-:Y:S01]  /*0220*/  HFMA2.MMA R0, -RZ, RZ, 1.625, 0 ;  /* 0x3e800000ff007435 */ /* 0x000fe200000001ff */
[----:B------:R-:W-:Y:S01]  /*0230*/  FADD R10, R10, 9.9999997473787516356e-06 ;  /* 0x3727c5ac0a0a7421 */ /* 0x000fe20000000000 */
[----:B------:R-:W-:-:S03]  /*0240*/  @P6 FMUL R2, R2, 0.25 ;  /* 0x3e80000002026820 */ /* 0x000fc60000400000 */
[----:B------:R2:W5:Y:S01]  /*0250*/  MUFU.SQRT R13, R10 ;  /* 0x0000000a000d7308 */ /* 0x0005620000002000 */
[----:B-1----:R-:W-:Y:S02]  /*0260*/  FSETP.GT.AND P1, PT, R14, 8.50705917302346158658e+37, PT ;  /* 0x7e8000000e00780b */ /* 0x002fe40003f24000 */
[----:B------:R-:W-:Y:S02]  /*0270*/  @!P4 FMUL R2, R2, 16777216 ;  /* 0x4b8000000202c820 */ /* 0x000fe40000400000 */
[----:B------:R-:W-:Y:S01]  /*0280*/  @P5 FMUL R9, R9, 0.25 ;  /* 0x3e80000009095820 */ /* 0x000fe20000400000 */
[----:B------:R-:W-:-:S03]  /*0290*/  FSEL R8, R0, 1, P6 ;  /* 0x3f80000000087808 */ /* 0x000fc60003000000 */
[----:B------:R-:W-:Y:S01]  /*02a0*/  @!P3 FMUL R9, R9, 16777216 ;  /* 0x4b8000000909b820 */ /* 0x000fe20000400000 */
[----:B------:R-:W-:Y:S01]  /*02b0*/  FSETP.GEU.AND P6, PT, R14, 1.175494350822287508e-38, PT ;  /* 0x008000000e00780b */ /* 0x000fe20003fce000 */
[----:B------:R-:W1:Y:S01]  /*02c0*/  MUFU.RCP R25, R2 ;  /* 0x0000000200197308 */ /* 0x000e620000001000 */
[----:B--2---:R-:W-:-:S07]  /*02d0*/  FSEL R10, R0, 1, P5 ;  /* 0x3f800000000a7808 */ /* 0x004fce0002800000 */
[----:B------:R2:W3:Y:S01]  /*02e0*/  MUFU.RCP R3, R9 ;  /* 0x0000000900037308 */ /* 0x0004e20000001000 */
[----:B------:R-:W-:Y:S01]  /*02f0*/  @P1 FMUL R14, R14, 0.25 ;  /* 0x3e8000000e0e1820 */ /* 0x000fe20000400000 */
[C---:B-----5:R-:W-:Y:S01]  /*0300*/  FSETP.GT.AND P2, PT, R13.reuse, 8.50705917302346158658e+37, PT ;  /* 0x7e8000000d00780b */ /* 0x060fe20003f44000 */
[----:B------:R-:W-:Y:S01]  /*0310*/  @!P4 FMUL R8, R8, 16777216 ;  /* 0x4b8000000808c820 */ /* 0x000fe20000400000 */
[----:B------:R-:W-:Y:S01]  /*0320*/  @!P3 FMUL R10, R10, 16777216 ;  /* 0x4b8000000a0ab820 */ /* 0x000fe20000400000 */
[----:B------:R-:W-:Y:S01]  /*0330*/  @!P6 FMUL R14, R14, 16777216 ;  /* 0x4b8000000e0ee820 */ /* 0x000fe20000400000 */
[----:B------:R-:W-:Y:S01]  /*0340*/  FSETP.GEU.AND P0, PT, R13, 1.175494350822287508e-38, PT ;  /* 0x008000000d00780b */ /* 0x000fe20003f0e000 */
[----:B-1----:R-:W-:Y:S02]  /*0350*/  FMUL R25, R25, R8 ;  /* 0x0000000819197220 */ /* 0x002fe40000400000 */
[----:B--2---:R-:W1:Y:S02]  /*0360*/  LDC.64 R8, c[0x0][0x238] ;  /* 0x00008e00ff087b82 */ /* 0x004e640000000a00 */
[----:B------:R-:W2:Y:S01]  /*0370*/  MUFU.RCP R14, R14 ;  /* 0x0000000e000e7308 */ /* 0x000ea20000001000 */
[----:B0--3--:R-:W-:-:S05]  /*0380*/  FMUL R3, R3, R10 ;  /* 0x0000000a03037220 */ /* 0x009fca0000400000 */
[----:B------:R-:W0:Y:S01]  /*0390*/  LDC.64 R10, c[0x0][0x240] ;  /* 0x00009000ff0a7b82 */ /* 0x000e220000000a00 */
[----:B------:R-:W-:Y:S01]  /*03a0*/  @P2 FMUL R13, R13, 0.25 ;  /* 0x3e8000000d0d2820 */ /* 0x000fe20000400000 */
[----:B------:R-:W-:-:S03]  /*03b0*/  FSEL R29, R0, 1, P1 ;  /* 0x3f800000001d7808 */ /* 0x000fc60000800000 */
[----:B------:R-:W-:Y:S02]  /*03c0*/  @!P0 FMUL R13, R13, 16777216 ;  /* 0x4b8000000d0d8820 */ /* 0x000fe40000400000 */
[----:B------:R-:W-:Y:S01]  /*03d0*/  @!P6 FMUL R29, R29, 16777216 ;  /* 0x4b8000001d1de820 */ /* 0x000fe20000400000 */
[----:B------:R-:W-:Y:S01]  /*03e0*/  FSEL R15, R0, 1, P2 ;  /* 0x3f800000000f7808 */ /* 0x000fe20001000000 */
[----:B------:R0:W3:Y:S02]  /*03f0*/  MUFU.RCP R2, R13 ;  /* 0x0000000d00027308 */ /* 0x0000e40000001000 */
[----:B--2---:R-:W-:Y:S02]  /*0400*/  FMUL R0, R14, R29 ;  /* 0x0000001d0e007220 */ /* 0x004fe40000400000 */
[----:B------:R-:W2:Y:S01]  /*0410*/  LDC.64 R28, c[0x0][0x220] ;  /* 0x00008800ff1c7b82 */ /* 0x000ea20000000a00 */
[----:B------:R-:W-:Y:S01]  /*0420*/  @!P0 FMUL R15, R15, 16777216 ;  /* 0x4b8000000f0f8820 */ /* 0x000fe20000400000 */
[----:B-1----:R-:W-:-:S04]  /*0430*/  IMAD.WIDE R8, R12, 0x4, R8 ;  /* 0x000000040c087825 */ /* 0x002fc800078e0208 */
[----:B0-----:R-:W-:-:S04]  /*0440*/  IMAD.WIDE R12, R12, 0x4, R10 ;  /* 0x000000040c0c7825 */ /* 0x001fc800078e020a */
[----:B---3--:R-:W-:Y:S01]  /*0450*/  FMUL R2, R2, R15 ;  /* 0x0000000f02027220 */ /* 0x008fe20000400000 */
[----:B------:R-:W3:Y:S04]  /*0460*/  LDG.E.EL.128 R8, desc[UR4][R8.64] ;  /* 0x0000000408087981 */ /* 0x000ee8000c2e1d00 */
[----:B------:R-:W3:Y:S01]  /*0470*/  LDG.E.EL.128 R12, desc[UR4][R12.64] ;  /* 0x000000040c0c7981 */ /* 0x000ee2000c2e1d00 */
[----:B------:R-:W-:Y:S01]  /*0480*/  FADD R19, R23, R19 ;  /* 0x0000001317137221 */ /* 0x000fe20000000000 */
[----:B------:R-:W-:Y:S01]  /*0490*/  FADD R18, R22, R18 ;  /* 0x0000001216127221 */ /* 0x000fe20000000000 */
[----:B--2---:R-:W-:-:S04]  /*04a0*/  IMAD.WIDE R22, R24, 0x4, R28 ;  /* 0x0000000418167825 */ /* 0x004fc800078e021c */
[----:B------:R-:W-:Y:S01]  /*04b0*/  FADD R16, R20, R16 ;  /* 0x0000001014107221 */ /* 0x000fe20000000000 */
[----:B------:R-:W-:Y:S02]  /*04c0*/  FADD R17, R21, R17 ;  /* 0x0000001115117221 */ /* 0x000fe40000000000 */
[----:B------:R-:W2:Y:S01]  /*04d0*/  LDG.E.128 R20, desc[UR4][R22.64] ;  /* 0x0000000416147981 */ /* 0x000ea2000c1e1d00 */
[----:B----4-:R-:W-:-:S04]  /*04e0*/  FADD R4, -R4, R16 ;  /* 0x0000001004047221 */ /* 0x010fc80000000100 */
[----:B------:R-:W-:Y:S01]  /*04f0*/  FMUL R25, R4, R25 ;  /* 0x0000001904197220 */ /* 0x000fe20000400000 */
[----:B------:R-:W-:Y:S01]  /*0500*/  FADD R4, -R5, R17 ;  /* 0x0000001105047221 */ /* 0x000fe20000000100 */
[----:B------:R-:W-:Y:S01]  /*0510*/  FADD R5, -R6, R18 ;  /* 0x0000001206057221 */ /* 0x000fe20000000100 */
[----:B------:R-:W-:Y:S02]  /*0520*/  FADD R7, -R7, R19 ;  /* 0x0000001307077221 */ /* 0x000fe40000000100 */
[----:B------:R-:W-:Y:S01]  /*0530*/  FMUL R4, R4, R3 ;  /* 0x0000000304047220 */ /* 0x000fe20000400000 */
[----:B------:R-:W-:Y:S01]  /*0540*/  FMUL R5, R5, R2 ;  /* 0x0000000205057220 */ /* 0x000fe20000400000 */
[----:B------:R-:W-:Y:S01]  /*0550*/  FMUL R0, R7, R0 ;  /* 0x0000000007007220 */ /* 0x000fe20000400000 */
[----:B------:R-:W0:Y:S01]  /*0560*/  LDC.64 R2, c[0x0][0x248] ;  /* 0x00009200ff027b82 */ /* 0x000e220000000a00 */
[----:B------:R-:W-:Y:S01]  /*0570*/  STG.E.128 desc[UR4][R26.64], R16 ;  /* 0x000000101a007986 */ /* 0x000fe2000c101d04 */
[----:B0-----:R-:W-:-:S04]  /*0580*/  IMAD.WIDE R2, R24, 0x4, R2 ;  /* 0x0000000418027825 */ /* 0x001fc800078e0202 */
[----:B---3--:R-:W-:Y:S01]  /*0590*/  FFMA R8, R8, R25, R12 ;  /* 0x0000001908087223 */ /* 0x008fe2000000000c */
[----:B------:R-:W-:Y:S01]  /*05a0*/  FFMA R4, R9, R4, R13 ;  /* 0x0000000409047223 */ /* 0x000fe2000000000d */
[----:B------:R-:W-:Y:S01]  /*05b0*/  FFMA R5, R10, R5, R14 ;  /* 0x000000050a057223 */ /* 0x000fe2000000000e */
[----:B------:R-:W-:Y:S02]  /*05c0*/  FFMA R0, R11, R0, R15 ;  /* 0x000000000b007223 */ /* 0x000fe4000000000f */
[----:B------:R-:W-:Y:S02]  /*05d0*/  FSETP.GEU.AND P0, PT, R8, RZ, PT ;  /* 0x000000ff0800720b */ /* 0x000fe40003f0e000 */
[----:B------:R-:W-:Y:S02]  /*05e0*/  FSETP.GEU.AND P1, PT, R4, RZ, PT ;  /* 0x000000ff0400720b */ /* 0x000fe40003f2e000 */
[----:B------:R-:W-:Y:S02]  /*05f0*/  FSEL R7, R8, RZ, P0 ;  /* 0x000000ff08077208 */ /* 0x000fe40000000000 */
[----:B------:R-:W-:-:S02]  /*0600*/  FSETP.GEU.AND P0, PT, R5, RZ, PT ;  /* 0x000000ff0500720b */ /* 0x000fc40003f0e000 */
[----:B------:R-:W-:Y:S02]  /*0610*/  FSETP.GEU.AND P2, PT, R0, RZ, PT ;  /* 0x000000ff0000720b */ /* 0x000fe40003f4e000 */
[----:B------:R-:W-:Y:S02]  /*0620*/  FSEL R4, R4, RZ, P1 ;  /* 0x000000ff04047208 */ /* 0x000fe40000800000 */
[----:B------:R-:W-:Y:S02]  /*0630*/  FSEL R5, R5, RZ, P0 ;  /* 0x000000ff05057208 */ /* 0x000fe40000000000 */
[----:B------:R-:W-:Y:S02]  /*0640*/  FSEL R0, R0, RZ, P2 ;  /* 0x000000ff00007208 */ /* 0x000fe40001000000 */
[----:B--2---:R-:W-:Y:S01]  /*0650*/  FSETP.GEU.AND P1, PT, R7, -R20, PT ;  /* 0x800000140700720b */ /* 0x004fe20003f2e000 */
[----:B------:R-:W-:Y:S01]  /*0660*/  FADD R7, R20, R7 ;  /* 0x0000000714077221 */ /* 0x000fe20000000000 */
[----:B------:R-:W-:Y:S01]  /*0670*/  FSETP.GEU.AND P0, PT, R4, -R21, PT ;  /* 0x800000150400720b */ /* 0x000fe20003f0e000 */
[----:B------:R-:W-:Y:S01]  /*0680*/  FADD R21, R21, R4 ;  /* 0x0000000415157221 */ /* 0x000fe20000000000 */
[----:B------:R-:W-:Y:S01]  /*0690*/  FSETP.GEU.AND P3, PT, R0, -R23, PT ;  /* 0x800000170000720b */ /* 0x000fe20003f6e000 */
[----:B------:R-:W-:Y:S01]  /*06a0*/  FADD R6, R22, R5 ;  /* 0x0000000516067221 */ /* 0x000fe20000000000 */
[----:B------:R-:W-:Y:S01]  /*06b0*/  FADD R0, R23, R0 ;  /* 0x0000000017007221 */ /* 0x000fe20000000000 */
[----:B------:R-:W-:-:S02]  /*06c0*/  FSETP.GEU.AND P2, PT, R5, -R22, PT ;  /* 0x800000160500720b */ /* 0x000fc40003f4e000 */
[----:B------:R-:W-:Y:S02]  /*06d0*/  FSEL R4, R7, RZ, P1 ;  /* 0x000000ff07047208 */ /* 0x000fe40000800000 */
[----:B------:R-:W-:Y:S02]  /*06e0*/  FSEL R5, R21, RZ, P0 ;  /* 0x000000ff15057208 */ /* 0x000fe40000000000 */
[----:B------:R-:W-:Y:S02]  /*06f0*/  FSEL R6, R6, RZ, P2 ;  /* 0x000000ff06067208 */ /* 0x000fe40001000000 */
[----:B------:R-:W-:-:S05]  /*0700*/  FSEL R7, R0, RZ, P3 ;  /* 0x000000ff00077208 */ /* 0x000fca0001800000 */
[----:B------:R-:W-:Y:S01]  /*0710*/  STG.E.128 desc[UR4][R2.64], R4 ;  /* 0x0000000402007986 */ /* 0x000fe2000c101d04 */
[----:B------:R-:W-:Y:S05]  /*0720*/  EXIT ;  /* 0x000000000000794d */ /* 0x000fea0003800000 */
.L_x_0:
[----:B------:R-:W-:-:S00]  /*0730*/  BRA `(.L_x_0) ;  /* 0xfffffffc00fc7947 */ /* 0x000fc0000383ffff */
[----:B------:R-:W-:-:S00]  /*0740*/  NOP ;  /* 0x0000000000007918 */ /* 0x000fc00000000000 */
        /* <DEDUP_REMOVED lines=11> */
.L_x_1:


//--------------------- .nv.global.init           --------------------------
	.section	.nv.global.init,"aw",@progbits
.nv.global.init:
	.type		_$_str,@object
	.size		_$_str,(_$_str_$_2 - _$_str)
_$_str:
        /*0000*/ 	.byte	0x5f, 0x5f, 0x43, 0x55, 0x44, 0x41, 0x5f, 0x46, 0x54, 0x5a, 0x00
	.type		_$_str_$_2,@object
	.size		_$_str_$_2,(.L_1 - _$_str_$_2)
_$_str_$_2:
        /*000b*/ 	.byte	0x5f, 0x5f, 0x43, 0x55, 0x44, 0x41, 0x5f, 0x50, 0x52, 0x45, 0x43, 0x5f, 0x53, 0x51, 0x52, 0x54
        /*001b*/ 	.byte	0x00
.L_1:


//--------------------- .nv.constant0.triton_poi_fused__native_batch_norm_legit_no_training_add_convolution_relu_11 --------------------------
	.section	.nv.constant0.triton_poi_fused__native_batch_norm_legit_no_training_add_convolution_relu_11,"a",@progbits
	.sectionflags	@""
	.align	4
.nv.constant0.triton_poi_fused__native_batch_norm_legit_no_training_add_convolution_relu_11:
	.zero		596
